//
// Generated by NVIDIA NVVM Compiler
//
// Compiler Build ID: CL-36424714
// Cuda compilation tools, release 13.0, V13.0.88
// Based on NVVM 20.0.0
//

.version 9.0
.target sm_100
.address_size 64

	// .globl	_Z3MulPiS_S_

.visible .entry _Z3MulPiS_S_(
	.param .u64 .ptr .align 1 _Z3MulPiS_S__param_0,
	.param .u64 .ptr .align 1 _Z3MulPiS_S__param_1,
	.param .u64 .ptr .align 1 _Z3MulPiS_S__param_2
)
{
	.reg .pred 	%p<3>;
	.reg .b32 	%r<143>;
	.reg .b64 	%rd<75>;

	ld.param.u64 	%rd4, [_Z3MulPiS_S__param_0];
	ld.param.u64 	%rd5, [_Z3MulPiS_S__param_1];
	ld.param.u64 	%rd6, [_Z3MulPiS_S__param_2];
	mov.u32 	%r1, %ntid.x;
	mov.u32 	%r6, %ctaid.x;
	mov.u32 	%r7, %tid.x;
	mad.lo.s32 	%r142, %r1, %r6, %r7;
	setp.gt.s32 	%p1, %r142, 1023;
	@%p1 bra 	$L__BB0_3;
	cvta.to.global.u64 	%rd1, %rd5;
	mov.u32 	%r8, %nctaid.x;
	mul.lo.s32 	%r3, %r1, %r8;
	cvta.to.global.u64 	%rd2, %rd6;
	cvta.to.global.u64 	%rd3, %rd4;
$L__BB0_2:
	shr.s32 	%r9, %r142, 31;
	shr.u32 	%r10, %r9, 27;
	add.s32 	%r11, %r142, %r10;
	and.b32  	%r12, %r11, -32;
	sub.s32 	%r13, %r142, %r12;
	mul.wide.s32 	%rd7, %r142, 4;
	add.s64 	%rd8, %rd2, %rd7;
	mov.b32 	%r14, 0;
	st.global.u32 	[%rd8], %r14;
	mul.wide.s32 	%rd9, %r12, 4;
	add.s64 	%rd10, %rd3, %rd9;
	ld.global.u32 	%r15, [%rd10];
	mul.wide.s32 	%rd11, %r13, 4;
	add.s64 	%rd12, %rd1, %rd11;
	ld.global.u32 	%r16, [%rd12];
	mul.lo.s32 	%r17, %r16, %r15;
	st.global.u32 	[%rd8], %r17;
	ld.global.u32 	%r18, [%rd10+4];
	add.s32 	%r19, %r13, 32;
	mul.wide.u32 	%rd13, %r19, 4;
	add.s64 	%rd14, %rd1, %rd13;
	ld.global.u32 	%r20, [%rd14];
	mad.lo.s32 	%r21, %r20, %r18, %r17;
	st.global.u32 	[%rd8], %r21;
	ld.global.u32 	%r22, [%rd10+8];
	add.s32 	%r23, %r13, 64;
	mul.wide.u32 	%rd15, %r23, 4;
	add.s64 	%rd16, %rd1, %rd15;
	ld.global.u32 	%r24, [%rd16];
	mad.lo.s32 	%r25, %r24, %r22, %r21;
	st.global.u32 	[%rd8], %r25;
	ld.global.u32 	%r26, [%rd10+12];
	add.s32 	%r27, %r13, 96;
	mul.wide.u32 	%rd17, %r27, 4;
	add.s64 	%rd18, %rd1, %rd17;
	ld.global.u32 	%r28, [%rd18];
	mad.lo.s32 	%r29, %r28, %r26, %r25;
	st.global.u32 	[%rd8], %r29;
	ld.global.u32 	%r30, [%rd10+16];
	add.s32 	%r31, %r13, 128;
	mul.wide.u32 	%rd19, %r31, 4;
	add.s64 	%rd20, %rd1, %rd19;
	ld.global.u32 	%r32, [%rd20];
	mad.lo.s32 	%r33, %r32, %r30, %r29;
	st.global.u32 	[%rd8], %r33;
	ld.global.u32 	%r34, [%rd10+20];
	add.s32 	%r35, %r13, 160;
	mul.wide.u32 	%rd21, %r35, 4;
	add.s64 	%rd22, %rd1, %rd21;
	ld.global.u32 	%r36, [%rd22];
	mad.lo.s32 	%r37, %r36, %r34, %r33;
	st.global.u32 	[%rd8], %r37;
	ld.global.u32 	%r38, [%rd10+24];
	add.s32 	%r39, %r13, 192;
	mul.wide.u32 	%rd23, %r39, 4;
	add.s64 	%rd24, %rd1, %rd23;
	ld.global.u32 	%r40, [%rd24];
	mad.lo.s32 	%r41, %r40, %r38, %r37;
	st.global.u32 	[%rd8], %r41;
	ld.global.u32 	%r42, [%rd10+28];
	add.s32 	%r43, %r13, 224;
	mul.wide.u32 	%rd25, %r43, 4;
	add.s64 	%rd26, %rd1, %rd25;
	ld.global.u32 	%r44, [%rd26];
	mad.lo.s32 	%r45, %r44, %r42, %r41;
	st.global.u32 	[%rd8], %r45;
	ld.global.u32 	%r46, [%rd10+32];
	add.s32 	%r47, %r13, 256;
	mul.wide.u32 	%rd27, %r47, 4;
	add.s64 	%rd28, %rd1, %rd27;
	ld.global.u32 	%r48, [%rd28];
	mad.lo.s32 	%r49, %r48, %r46, %r45;
	st.global.u32 	[%rd8], %r49;
	ld.global.u32 	%r50, [%rd10+36];
	add.s32 	%r51, %r13, 288;
	mul.wide.u32 	%rd29, %r51, 4;
	add.s64 	%rd30, %rd1, %rd29;
	ld.global.u32 	%r52, [%rd30];
	mad.lo.s32 	%r53, %r52, %r50, %r49;
	st.global.u32 	[%rd8], %r53;
	ld.global.u32 	%r54, [%rd10+40];
	add.s32 	%r55, %r13, 320;
	mul.wide.u32 	%rd31, %r55, 4;
	add.s64 	%rd32, %rd1, %rd31;
	ld.global.u32 	%r56, [%rd32];
	mad.lo.s32 	%r57, %r56, %r54, %r53;
	st.global.u32 	[%rd8], %r57;
	ld.global.u32 	%r58, [%rd10+44];
	add.s32 	%r59, %r13, 352;
	mul.wide.u32 	%rd33, %r59, 4;
	add.s64 	%rd34, %rd1, %rd33;
	ld.global.u32 	%r60, [%rd34];
	mad.lo.s32 	%r61, %r60, %r58, %r57;
	st.global.u32 	[%rd8], %r61;
	ld.global.u32 	%r62, [%rd10+48];
	add.s32 	%r63, %r13, 384;
	mul.wide.u32 	%rd35, %r63, 4;
	add.s64 	%rd36, %rd1, %rd35;
	ld.global.u32 	%r64, [%rd36];
	mad.lo.s32 	%r65, %r64, %r62, %r61;
	st.global.u32 	[%rd8], %r65;
	ld.global.u32 	%r66, [%rd10+52];
	add.s32 	%r67, %r13, 416;
	mul.wide.u32 	%rd37, %r67, 4;
	add.s64 	%rd38, %rd1, %rd37;
	ld.global.u32 	%r68, [%rd38];
	mad.lo.s32 	%r69, %r68, %r66, %r65;
	st.global.u32 	[%rd8], %r69;
	ld.global.u32 	%r70, [%rd10+56];
	add.s32 	%r71, %r13, 448;
	mul.wide.u32 	%rd39, %r71, 4;
	add.s64 	%rd40, %rd1, %rd39;
	ld.global.u32 	%r72, [%rd40];
	mad.lo.s32 	%r73, %r72, %r70, %r69;
	st.global.u32 	[%rd8], %r73;
	ld.global.u32 	%r74, [%rd10+60];
	add.s32 	%r75, %r13, 480;
	mul.wide.u32 	%rd41, %r75, 4;
	add.s64 	%rd42, %rd1, %rd41;
	ld.global.u32 	%r76, [%rd42];
	mad.lo.s32 	%r77, %r76, %r74, %r73;
	st.global.u32 	[%rd8], %r77;
	ld.global.u32 	%r78, [%rd10+64];
	add.s32 	%r79, %r13, 512;
	mul.wide.u32 	%rd43, %r79, 4;
	add.s64 	%rd44, %rd1, %rd43;
	ld.global.u32 	%r80, [%rd44];
	mad.lo.s32 	%r81, %r80, %r78, %r77;
	st.global.u32 	[%rd8], %r81;
	ld.global.u32 	%r82, [%rd10+68];
	add.s32 	%r83, %r13, 544;
	mul.wide.u32 	%rd45, %r83, 4;
	add.s64 	%rd46, %rd1, %rd45;
	ld.global.u32 	%r84, [%rd46];
	mad.lo.s32 	%r85, %r84, %r82, %r81;
	st.global.u32 	[%rd8], %r85;
	ld.global.u32 	%r86, [%rd10+72];
	add.s32 	%r87, %r13, 576;
	mul.wide.u32 	%rd47, %r87, 4;
	add.s64 	%rd48, %rd1, %rd47;
	ld.global.u32 	%r88, [%rd48];
	mad.lo.s32 	%r89, %r88, %r86, %r85;
	st.global.u32 	[%rd8], %r89;
	ld.global.u32 	%r90, [%rd10+76];
	add.s32 	%r91, %r13, 608;
	mul.wide.u32 	%rd49, %r91, 4;
	add.s64 	%rd50, %rd1, %rd49;
	ld.global.u32 	%r92, [%rd50];
	mad.lo.s32 	%r93, %r92, %r90, %r89;
	st.global.u32 	[%rd8], %r93;
	ld.global.u32 	%r94, [%rd10+80];
	add.s32 	%r95, %r13, 640;
	mul.wide.u32 	%rd51, %r95, 4;
	add.s64 	%rd52, %rd1, %rd51;
	ld.global.u32 	%r96, [%rd52];
	mad.lo.s32 	%r97, %r96, %r94, %r93;
	st.global.u32 	[%rd8], %r97;
	ld.global.u32 	%r98, [%rd10+84];
	add.s32 	%r99, %r13, 672;
	mul.wide.u32 	%rd53, %r99, 4;
	add.s64 	%rd54, %rd1, %rd53;
	ld.global.u32 	%r100, [%rd54];
	mad.lo.s32 	%r101, %r100, %r98, %r97;
	st.global.u32 	[%rd8], %r101;
	ld.global.u32 	%r102, [%rd10+88];
	add.s32 	%r103, %r13, 704;
	mul.wide.u32 	%rd55, %r103, 4;
	add.s64 	%rd56, %rd1, %rd55;
	ld.global.u32 	%r104, [%rd56];
	mad.lo.s32 	%r105, %r104, %r102, %r101;
	st.global.u32 	[%rd8], %r105;
	ld.global.u32 	%r106, [%rd10+92];
	add.s32 	%r107, %r13, 736;
	mul.wide.u32 	%rd57, %r107, 4;
	add.s64 	%rd58, %rd1, %rd57;
	ld.global.u32 	%r108, [%rd58];
	mad.lo.s32 	%r109, %r108, %r106, %r105;
	st.global.u32 	[%rd8], %r109;
	ld.global.u32 	%r110, [%rd10+96];
	add.s32 	%r111, %r13, 768;
	mul.wide.u32 	%rd59, %r111, 4;
	add.s64 	%rd60, %rd1, %rd59;
	ld.global.u32 	%r112, [%rd60];
	mad.lo.s32 	%r113, %r112, %r110, %r109;
	st.global.u32 	[%rd8], %r113;
	ld.global.u32 	%r114, [%rd10+100];
	add.s32 	%r115, %r13, 800;
	mul.wide.u32 	%rd61, %r115, 4;
	add.s64 	%rd62, %rd1, %rd61;
	ld.global.u32 	%r116, [%rd62];
	mad.lo.s32 	%r117, %r116, %r114, %r113;
	st.global.u32 	[%rd8], %r117;
	ld.global.u32 	%r118, [%rd10+104];
	add.s32 	%r119, %r13, 832;
	mul.wide.u32 	%rd63, %r119, 4;
	add.s64 	%rd64, %rd1, %rd63;
	ld.global.u32 	%r120, [%rd64];
	mad.lo.s32 	%r121, %r120, %r118, %r117;
	st.global.u32 	[%rd8], %r121;
	ld.global.u32 	%r122, [%rd10+108];
	add.s32 	%r123, %r13, 864;
	mul.wide.u32 	%rd65, %r123, 4;
	add.s64 	%rd66, %rd1, %rd65;
	ld.global.u32 	%r124, [%rd66];
	mad.lo.s32 	%r125, %r124, %r122, %r121;
	st.global.u32 	[%rd8], %r125;
	ld.global.u32 	%r126, [%rd10+112];
	add.s32 	%r127, %r13, 896;
	mul.wide.u32 	%rd67, %r127, 4;
	add.s64 	%rd68, %rd1, %rd67;
	ld.global.u32 	%r128, [%rd68];
	mad.lo.s32 	%r129, %r128, %r126, %r125;
	st.global.u32 	[%rd8], %r129;
	ld.global.u32 	%r130, [%rd10+116];
	add.s32 	%r131, %r13, 928;
	mul.wide.u32 	%rd69, %r131, 4;
	add.s64 	%rd70, %rd1, %rd69;
	ld.global.u32 	%r132, [%rd70];
	mad.lo.s32 	%r133, %r132, %r130, %r129;
	st.global.u32 	[%rd8], %r133;
	ld.global.u32 	%r134, [%rd10+120];
	add.s32 	%r135, %r13, 960;
	mul.wide.u32 	%rd71, %r135, 4;
	add.s64 	%rd72, %rd1, %rd71;
	ld.global.u32 	%r136, [%rd72];
	mad.lo.s32 	%r137, %r136, %r134, %r133;
	st.global.u32 	[%rd8], %r137;
	ld.global.u32 	%r138, [%rd10+124];
	add.s32 	%r139, %r13, 992;
	mul.wide.u32 	%rd73, %r139, 4;
	add.s64 	%rd74, %rd1, %rd73;
	ld.global.u32 	%r140, [%rd74];
	mad.lo.s32 	%r141, %r140, %r138, %r137;
	st.global.u32 	[%rd8], %r141;
	add.s32 	%r142, %r142, %r3;
	setp.lt.s32 	%p2, %r142, 1024;
	@%p2 bra 	$L__BB0_2;
$L__BB0_3:
	ret;

}


// ===== COMPILED SASS (sm_100) =====

	.target	sm_100

	.elftype	@"ET_EXEC"


//--------------------- .note.nv.tkinfo           --------------------------
	.section	.note.nv.tkinfo,"",@"SHT_NOTE"
	.sectionflags	@"SHF_NOTE_NV_TKINFO"
	.tkinfo
        /*0018*/ 	.word	0x00000002
        /*0030*/ 	.string	""
        /*0030*/ 	.string	"ptxas"
        /*0030*/ 	.string	"Cuda compilation tools, release 13.0, V13.0.88"
        /*0030*/ 	.string	"Build cuda_13.0.r13.0/compiler.36424714_0"
        /*0030*/ 	.string	"-arch sm_100 -m 64 "



//--------------------- .note.nv.cuinfo           --------------------------
	.section	.note.nv.cuinfo,"",@"SHT_NOTE"
	.sectionflags	@"SHF_NOTE_NV_CUINFO"
        /*0018*/ 	.short	0x0002
        /*001a*/ 	.short	0x0064
        /*001c*/ 	.short	0x0082
	.zero		2


//--------------------- .nv.info                  --------------------------
	.section	.nv.info,"",@"SHT_CUDA_INFO"
	.align	4


	//----- nvinfo : EIATTR_REGCOUNT
	.align		4
        /*0000*/ 	.byte	0x04, 0x2f
        /*0002*/ 	.short	(.L_1 - .L_0)
	.align		4
.L_0:
        /*0004*/ 	.word	index@(_Z3MulPiS_S_)
        /*0008*/ 	.word	0x00000018


	//----- nvinfo : EIATTR_FRAME_SIZE
	.align		4
.L_1:
        /*000c*/ 	.byte	0x04, 0x11
        /*000e*/ 	.short	(.L_3 - .L_2)
	.align		4
.L_2:
        /*0010*/ 	.word	index@(_Z3MulPiS_S_)
        /*0014*/ 	.word	0x00000000


	//----- nvinfo : EIATTR_MIN_STACK_SIZE
	.align		4
.L_3:
        /*0018*/ 	.byte	0x04, 0x12
        /*001a*/ 	.short	(.L_5 - .L_4)
	.align		4
.L_4:
        /*001c*/ 	.word	index@(_Z3MulPiS_S_)
        /*0020*/ 	.word	0x00000000
.L_5:


//--------------------- .nv.compat                --------------------------
	.section	.nv.compat,"",@"SHT_CUDA_COMPAT_INFO"
	.align	4
        /*0000*/ 	.byte	0x02, 0x09, 0x00, 0x00, 0x02, 0x02, 0x01, 0x00, 0x02, 0x05, 0x05, 0x00, 0x03, 0x07, 0x01, 0x01
        /*0010*/ 	.byte	0x02, 0x03, 0x00, 0x00, 0x02, 0x06, 0x01, 0x00, 0x04, 0x0b, 0x08, 0x00, 0x09, 0x00, 0x00, 0x00
        /*0020*/ 	.byte	0x00, 0x00, 0x00, 0x00


//--------------------- .nv.info._Z3MulPiS_S_     --------------------------
	.section	.nv.info._Z3MulPiS_S_,"",@"SHT_CUDA_INFO"
	.sectionflags	@""
	.align	4


	//----- nvinfo : EIATTR_CUDA_API_VERSION
	.align		4
        /*0000*/ 	.byte	0x04, 0x37
        /*0002*/ 	.short	(.L_7 - .L_6)
.L_6:
        /*0004*/ 	.word	0x00000082


	//----- nvinfo : EIATTR_KPARAM_INFO
	.align		4
.L_7:
        /*0008*/ 	.byte	0x04, 0x17
        /*000a*/ 	.short	(.L_9 - .L_8)
.L_8:
        /*000c*/ 	.word	0x00000000
        /*0010*/ 	.short	0x0002
        /*0012*/ 	.short	0x0010
        /*0014*/ 	.byte	0x00, 0xf5, 0x21, 0x00


	//----- nvinfo : EIATTR_KPARAM_INFO
	.align		4
.L_9:
        /*0018*/ 	.byte	0x04, 0x17
        /*001a*/ 	.short	(.L_11 - .L_10)
.L_10:
        /*001c*/ 	.word	0x00000000
        /*0020*/ 	.short	0x0001
        /*0022*/ 	.short	0x0008
        /*0024*/ 	.byte	0x00, 0xf5, 0x21, 0x00


	//----- nvinfo : EIATTR_KPARAM_INFO
	.align		4
.L_11:
        /*0028*/ 	.byte	0x04, 0x17
        /*002a*/ 	.short	(.L_13 - .L_12)
.L_12:
        /*002c*/ 	.word	0x00000000
        /*0030*/ 	.short	0x0000
        /*0032*/ 	.short	0x0000
        /*0034*/ 	.byte	0x00, 0xf5, 0x21, 0x00


	//----- nvinfo : EIATTR_SPARSE_MMA_MASK
	.align		4
.L_13:
        /*0038*/ 	.byte	0x03, 0x50
        /*003a*/ 	.short	0x0000


	//----- nvinfo : EIATTR_MAXREG_COUNT
	.align		4
        /*003c*/ 	.byte	0x03, 0x1b
        /*003e*/ 	.short	0x00ff


	//----- nvinfo : EIATTR_MERCURY_ISA_VERSION
	.align		4
        /*0040*/ 	.byte	0x03, 0x5f
        /*0042*/ 	.short	0x0101


	//----- nvinfo : EIATTR_VRC_CTA_INIT_COUNT
	.align		4
        /*0044*/ 	.byte	0x02, 0x4a
	.zero		1
	.zero		1


	//----- nvinfo : EIATTR_EXIT_INSTR_OFFSETS
	.align		4
        /*0048*/ 	.byte	0x04, 0x1c
        /*004a*/ 	.short	(.L_15 - .L_14)


	//   ....[0]....
.L_14:
        /*004c*/ 	.word	0x00000060


	//   ....[1]....
        /*0050*/ 	.word	0x00000d60


	//----- nvinfo : EIATTR_CRS_STACK_SIZE
	.align		4
.L_15:
        /*0054*/ 	.byte	0x04, 0x1e
        /*0056*/ 	.short	(.L_17 - .L_16)
.L_16:
        /*0058*/ 	.word	0x00000000


	//----- nvinfo : EIATTR_CBANK_PARAM_SIZE
	.align		4
.L_17:
        /*005c*/ 	.byte	0x03, 0x19
        /*005e*/ 	.short	0x0018


	//----- nvinfo : EIATTR_PARAM_CBANK
	.align		4
        /*0060*/ 	.byte	0x04, 0x0a
        /*0062*/ 	.short	(.L_19 - .L_18)
	.align		4
.L_18:
        /*0064*/ 	.word	index@(.nv.constant0._Z3MulPiS_S_)
        /*0068*/ 	.short	0x0380
        /*006a*/ 	.short	0x0018


	//----- nvinfo : EIATTR_SW_WAR
	.align		4
.L_19:
        /*006c*/ 	.byte	0x04, 0x36
        /*006e*/ 	.short	(.L_21 - .L_20)
.L_20:
        /*0070*/ 	.word	0x00000008
.L_21:


//--------------------- .nv.callgraph             --------------------------
	.section	.nv.callgraph,"",@"SHT_CUDA_CALLGRAPH"
	.align	4
	.sectionentsize	8
	.align		4
        /*0000*/ 	.word	0x00000000
	.align		4
        /*0004*/ 	.word	0xffffffff
	.align		4
        /*0008*/ 	.word	0x00000000
	.align		4
        /*000c*/ 	.word	0xfffffffe
	.align		4
        /*0010*/ 	.word	0x00000000
	.align		4
        /*0014*/ 	.word	0xfffffffd
	.align		4
        /*0018*/ 	.word	0x00000000
	.align		4
        /*001c*/ 	.word	0xfffffffc


//--------------------- .text._Z3MulPiS_S_        --------------------------
	.section	.text._Z3MulPiS_S_,"ax",@progbits
	.align	128
        .global         _Z3MulPiS_S_
        .type           _Z3MulPiS_S_,@function
        .size           _Z3MulPiS_S_,(.L_x_2 - _Z3MulPiS_S_)
        .other          _Z3MulPiS_S_,@"STO_CUDA_ENTRY STV_DEFAULT"
_Z3MulPiS_S_:
.text._Z3MulPiS_S_:
[----:B------:R-:W-:Y:S01]  /*0000*/  LDC R1, c[0x0][0x37c] ;  /* 0x0000df00ff017b82 */ /* 0x000fe20000000800 */
[----:B------:R-:W0:Y:S01]  /*0010*/  S2R R0, SR_CTAID.X ;  /* 0x0000000000007919 */ /* 0x000e220000002500 */
[----:B------:R-:W0:Y:S01]  /*0020*/  LDCU UR4, c[0x0][0x360] ;  /* 0x00006c00ff0477ac */ /* 0x000e220008000800 */
[----:B------:R-:W0:Y:S02]  /*0030*/  S2R R3, SR_TID.X ;  /* 0x0000000000037919 */ /* 0x000e240000002100 */
[----:B0-----:R-:W-:-:S05]  /*0040*/  IMAD R0, R0, UR4, R3 ;  /* 0x0000000400007c24 */ /* 0x001fca000f8e0203 */
[----:B------:R-:W-:-:S13]  /*0050*/  ISETP.GT.AND P0, PT, R0, 0x3ff, PT ;  /* 0x000003ff0000780c */ /* 0x000fda0003f04270 */
[----:B------:R-:W-:Y:S05]  /*0060*/  @P0 EXIT ;  /* 0x000000000000094d */ /* 0x000fea0003800000 */
[----:B------:R-:W0:Y:S01]  /*0070*/  LDCU UR5, c[0x0][0x370] ;  /* 0x00006e00ff0577ac */ /* 0x000e220008000800 */
[----:B------:R-:W1:Y:S01]  /*0080*/  LDCU.64 UR6, c[0x0][0x358] ;  /* 0x00006b00ff0677ac */ /* 0x000e620008000a00 */
[----:B0-----:R-:W-:-:S12]  /*0090*/  UIMAD UR4, UR4, UR5, URZ ;  /* 0x00000005040472a4 */ /* 0x001fd8000f8e02ff */
.L_x_0:
[----:B0-----:R-:W0:Y:S01]  /*00a0*/  LDC.64 R4, c[0x0][0x380] ;  /* 0x0000e000ff047b82 */ /* 0x001e220000000a00 */
[----:B------:R-:W-:-:S04]  /*00b0*/  SHF.R.S32.HI R9, RZ, 0x1f, R0 ;  /* 0x0000001fff097819 */ /* 0x000fc80000011400 */
[----:B------:R-:W-:-:S03]  /*00c0*/  LEA.HI R9, R9, R0, RZ, 0x5 ;  /* 0x0000000009097211 */ /* 0x000fc600078f28ff */
[----:B------:R-:W2:Y:S01]  /*00d0*/  LDC.64 R2, c[0x0][0x390] ;  /* 0x0000e400ff027b82 */ /* 0x000ea20000000a00 */
[----:B------:R-:W-:-:S04]  /*00e0*/  LOP3.LUT R11, R9, 0xffffffe0, RZ, 0xc0, !PT ;  /* 0xffffffe0090b7812 */ /* 0x000fc800078ec0ff */
[----:B------:R-:W-:-:S03]  /*00f0*/  IADD3 R9, PT, PT, -R11, R0, RZ ;  /* 0x000000000b097210 */ /* 0x000fc60007ffe1ff */
[----:B------:R-:W3:Y:S01]  /*0100*/  LDC.64 R6, c[0x0][0x388] ;  /* 0x0000e200ff067b82 */ /* 0x000ee20000000a00 */
[----:B0-----:R-:W-:-:S04]  /*0110*/  IMAD.WIDE R4, R11, 0x4, R4 ;  /* 0x000000040b047825 */ /* 0x001fc800078e0204 */
[----:B--2---:R-:W-:-:S05]  /*0120*/  IMAD.WIDE R2, R0, 0x4, R2 ;  /* 0x0000000400027825 */ /* 0x004fca00078e0202 */
[----:B-1----:R-:W-:Y:S01]  /*0130*/  STG.E desc[UR6][R2.64], RZ ;  /* 0x000000ff02007986 */ /* 0x002fe2000c101906 */
[----:B---3--:R-:W-:-:S03]  /*0140*/  IMAD.WIDE R10, R9, 0x4, R6 ;  /* 0x00000004090a7825 */ /* 0x008fc600078e0206 */
[----:B------:R-:W2:Y:S04]  /*0150*/  LDG.E R8, desc[UR6][R4.64] ;  /* 0x0000000604087981 */ /* 0x000ea8000c1e1900 */
[----:B------:R-:W2:Y:S01]  /*0160*/  LDG.E R11, desc[UR6][R10.64] ;  /* 0x000000060a0b7981 */ /* 0x000ea2000c1e1900 */
[----:B------:R-:W-:-:S05]  /*0170*/  IADD3 R13, PT, PT, R9, 0x20, RZ ;  /* 0x00000020090d7810 */ /* 0x000fca0007ffe0ff */
[----:B------:R-:W-:-:S04]  /*0180*/  IMAD.WIDE.U32 R12, R13, 0x4, R6 ;  /* 0x000000040d0c7825 */ /* 0x000fc800078e0006 */
[----:B--2---:R-:W-:-:S05]  /*0190*/  IMAD R17, R8, R11, RZ ;  /* 0x0000000b08117224 */ /* 0x004fca00078e02ff */
[----:B------:R0:W-:Y:S04]  /*01a0*/  STG.E desc[UR6][R2.64], R17 ;  /* 0x0000001102007986 */ /* 0x0001e8000c101906 */
[----:B------:R-:W2:Y:S04]  /*01b0*/  LDG.E R12, desc[UR6][R12.64] ;  /* 0x000000060c0c7981 */ /* 0x000ea8000c1e1900 */
[----:B------:R-:W2:Y:S01]  /*01c0*/  LDG.E R8, desc[UR6][R4.64+0x4] ;  /* 0x0000040604087981 */ /* 0x000ea2000c1e1900 */
[----:B------:R-:W-:-:S05]  /*01d0*/  IADD3 R15, PT, PT, R9, 0x40, RZ ;  /* 0x00000040090f7810 */ /* 0x000fca0007ffe0ff */
[----:B------:R-:W-:-:S04]  /*01e0*/  IMAD.WIDE.U32 R14, R15, 0x4, R6 ;  /* 0x000000040f0e7825 */ /* 0x000fc800078e0006 */
[----:B--2---:R-:W-:-:S05]  /*01f0*/  IMAD R19, R8, R12, R17 ;  /* 0x0000000c08137224 */ /* 0x004fca00078e0211 */
[----:B------:R1:W-:Y:S04]  /*0200*/  STG.E desc[UR6][R2.64], R19 ;  /* 0x0000001302007986 */ /* 0x0003e8000c101906 */
[----:B------:R-:W2:Y:S04]  /*0210*/  LDG.E R14, desc[UR6][R14.64] ;  /* 0x000000060e0e7981 */ /* 0x000ea8000c1e1900 */
[----:B------:R-:W2:Y:S01]  /*0220*/  LDG.E R8, desc[UR6][R4.64+0x8] ;  /* 0x0000080604087981 */ /* 0x000ea2000c1e1900 */
[----:B------:R-:W-:-:S05]  /*0230*/  IADD3 R11, PT, PT, R9, 0x60, RZ ;  /* 0x00000060090b7810 */ /* 0x000fca0007ffe0ff */
[----:B------:R-:W-:-:S04]  /*0240*/  IMAD.WIDE.U32 R10, R11, 0x4, R6 ;  /* 0x000000040b0a7825 */ /* 0x000fc800078e0006 */
[----:B--2---:R-:W-:-:S05]  /*0250*/  IMAD R21, R8, R14, R19 ;  /* 0x0000000e08157224 */ /* 0x004fca00078e0213 */
[----:B------:R2:W-:Y:S04]  /*0260*/  STG.E desc[UR6][R2.64], R21 ;  /* 0x0000001502007986 */ /* 0x0005e8000c101906 */
[----:B------:R-:W0:Y:S04]  /*0270*/  LDG.E R10, desc[UR6][R10.64] ;  /* 0x000000060a0a7981 */ /* 0x000e28000c1e1900 */
[----:B------:R-:W0:Y:S01]  /*0280*/  LDG.E R8, desc[UR6][R4.64+0xc] ;  /* 0x00000c0604087981 */ /* 0x000e22000c1e1900 */
[----:B------:R-:W-:-:S05]  /*0290*/  IADD3 R13, PT, PT, R9, 0x80, RZ ;  /* 0x00000080090d7810 */ /* 0x000fca0007ffe0ff */
[----:B------:R-:W-:-:S04]  /*02a0*/  IMAD.WIDE.U32 R12, R13, 0x4, R6 ;  /* 0x000000040d0c7825 */ /* 0x000fc800078e0006 */
[----:B0-----:R-:W-:-:S05]  /*02b0*/  IMAD R17, R8, R10, R21 ;  /* 0x0000000a08117224 */ /* 0x001fca00078e0215 */
[----:B------:R0:W-:Y:S04]  /*02c0*/  STG.E desc[UR6][R2.64], R17 ;  /* 0x0000001102007986 */ /* 0x0001e8000c101906 */
[----:B------:R-:W1:Y:S04]  /*02d0*/  LDG.E R12, desc[UR6][R12.64] ;  /* 0x000000060c0c7981 */ /* 0x000e68000c1e1900 */
[----:B------:R-:W1:Y:S01]  /*02e0*/  LDG.E R8, desc[UR6][R4.64+0x10] ;  /* 0x0000100604087981 */ /* 0x000e62000c1e1900 */
[----:B------:R-:W-:-:S05]  /*02f0*/  IADD3 R15, PT, PT, R9, 0xa0, RZ ;  /* 0x000000a0090f7810 */ /* 0x000fca0007ffe0ff */
[----:B------:R-:W-:-:S04]  /*0300*/  IMAD.WIDE.U32 R14, R15, 0x4, R6 ;  /* 0x000000040f0e7825 */ /* 0x000fc800078e0006 */
[----:B-1----:R-:W-:-:S05]  /*0310*/  IMAD R19, R8, R12, R17 ;  /* 0x0000000c08137224 */ /* 0x002fca00078e0211 */
        /* <DEDUP_REMOVED lines=159> */
[----:B------:R-:W-:-:S04]  /*0d10*/  IADD3 R0, PT, PT, R0, UR4, RZ ;  /* 0x0000000400007c10 */ /* 0x000fc8000fffe0ff */
[----:B------:R-:W-:Y:S01]  /*0d20*/  ISETP.GE.AND P0, PT, R0, 0x400, PT ;  /* 0x000004000000780c */ /* 0x000fe20003f06270 */
[----:B--2---:R-:W-:-:S05]  /*0d30*/  IMAD R13, R8, R6, R9 ;  /* 0x00000006080d7224 */ /* 0x004fca00078e0209 */
[----:B------:R0:W-:Y:S07]  /*0d40*/  STG.E desc[UR6][R2.64], R13 ;  /* 0x0000000d02007986 */ /* 0x0001ee000c101906 */
[----:B------:R-:W-:Y:S05]  /*0d50*/  @!P0 BRA `(.L_x_0) ;  /* 0xfffffff000d08947 */ /* 0x000fea000383ffff */
[----:B------:R-:W-:Y:S05]  /*0d60*/  EXIT ;  /* 0x000000000000794d */ /* 0x000fea0003800000 */
.L_x_1:
[----:B------:R-:W-:-:S00]  /*0d70*/  BRA `(.L_x_1) ;  /* 0xfffffffc00fc7947 */ /* 0x000fc0000383ffff */
[----:B------:R-:W-:-:S00]  /*0d80*/  NOP ;  /* 0x0000000000007918 */ /* 0x000fc00000000000 */
[----:B------:R-:W-:-:S00]  /*0d90*/  NOP ;  /* 0x0000000000007918 */ /* 0x000fc00000000000 */
[----:B------:R-:W-:-:S00]  /*0da0*/  NOP ;  /* 0x0000000000007918 */ /* 0x000fc00000000000 */
[----:B------:R-:W-:-:S00]  /*0db0*/  NOP ;  /* 0x0000000000007918 */ /* 0x000fc00000000000 */
[----:B------:R-:W-:-:S00]  /*0dc0*/  NOP ;  /* 0x0000000000007918 */ /* 0x000fc00000000000 */
[----:B------:R-:W-:-:S00]  /*0dd0*/  NOP ;  /* 0x0000000000007918 */ /* 0x000fc00000000000 */
[----:B------:R-:W-:-:S00]  /*0de0*/  NOP ;  /* 0x0000000000007918 */ /* 0x000fc00000000000 */
[----:B------:R-:W-:-:S00]  /*0df0*/  NOP ;  /* 0x0000000000007918 */ /* 0x000fc00000000000 */
.L_x_2:


//--------------------- .nv.shared.reserved.0     --------------------------
	.section	.nv.shared.reserved.0,"aw",@nobits
	.weak		__nv_reservedSMEM_offset_0_alias
	.size		__nv_reservedSMEM_offset_0_alias, 0, 64
	.other		__nv_reservedSMEM_offset_0_alias,@"STO_CUDA_RESERVED_SHARED STV_DEFAULT"
__nv_reservedSMEM_offset_0_alias:
	.zero		0
	.zero		64


//--------------------- .nv.constant0._Z3MulPiS_S_ --------------------------
	.section	.nv.constant0._Z3MulPiS_S_,"a",@progbits
	.sectionflags	@""
	.align	4
.nv.constant0._Z3MulPiS_S_:
	.zero		920


//--------------------- SYMBOLS --------------------------

	.type		.nv.reservedSmem.offset0,@object
	.size		.nv.reservedSmem.offset0,0x4
